	.headerflags	@"EF_CUDA_TEXMODE_UNIFIED EF_CUDA_64BIT_ADDRESS EF_CUDA_ACCELERATORS EF_CUDA_SM90 EF_CUDA_VIRTUAL_SM(EF_CUDA_SM90)"
	.elftype	@"ET_EXEC"


//--------------------- .nv.info                  --------------------------
	.section	.nv.info,"",@"SHT_CUDA_INFO"
	.align	4


	//----- nvinfo : EIATTR_REGCOUNT
	.align		4
        /*0000*/ 	.byte	0x04, 0x2f
        /*0002*/ 	.short	(.L_3 - .L_2)
	.align		4
.L_2:
        /*0004*/ 	.word	index@(triton_poi_fused__native_batch_norm_legit_no_training_add_relu_15)
        /*0008*/ 	.word	0x00000020


	//----- nvinfo : EIATTR_MIN_STACK_SIZE
	.align		4
.L_3:
        /*000c*/ 	.byte	0x04, 0x12
        /*000e*/ 	.short	(.L_5 - .L_4)
	.align		4
.L_4:
        /*0010*/ 	.word	index@(triton_poi_fused__native_batch_norm_legit_no_training_add_relu_15)
        /*0014*/ 	.word	0x00000000


	//----- nvinfo : EIATTR_FRAME_SIZE
	.align		4
.L_5:
        /*0018*/ 	.byte	0x04, 0x11
        /*001a*/ 	.short	(.L_7 - .L_6)
	.align		4
.L_6:
        /*001c*/ 	.word	index@(triton_poi_fused__native_batch_norm_legit_no_training_add_relu_15)
        /*0020*/ 	.word	0x00000000


	//----- nvinfo : EIATTR_MIN_STACK_SIZE
	.align		4
.L_7:
        /*0024*/ 	.byte	0x04, 0x12
        /*0026*/ 	.short	(.L_9 - .L_8)
	.align		4
.L_8:
        /*0028*/ 	.word	index@(triton_poi_fused__native_batch_norm_legit_no_training_add_relu_15)
        /*002c*/ 	.word	0x00000000
.L_9:


//--------------------- .nv.info.triton_poi_fused__native_batch_norm_legit_no_training_add_relu_15 --------------------------
	.section	.nv.info.triton_poi_fused__native_batch_norm_legit_no_training_add_relu_15,"",@"SHT_CUDA_INFO"
	.sectionflags	@""
	.align	4


	//----- nvinfo : EIATTR_CUDA_API_VERSION
	.align		4
        /*0000*/ 	.byte	0x04, 0x37
        /*0002*/ 	.short	(.L_11 - .L_10)
.L_10:
        /*0004*/ 	.word	0x0000007c


	//----- nvinfo : EIATTR_KPARAM_INFO
	.align		4
.L_11:
        /*0008*/ 	.byte	0x04, 0x17
        /*000a*/ 	.short	(.L_13 - .L_12)
.L_12:
        /*000c*/ 	.word	0x00000000
        /*0010*/ 	.short	0x000b
        /*0012*/ 	.short	0x0058
        /*0014*/ 	.byte	0x00, 0xf0, 0x11, 0x00


	//----- nvinfo : EIATTR_KPARAM_INFO
	.align		4
.L_13:
        /*0018*/ 	.byte	0x04, 0x17
        /*001a*/ 	.short	(.L_15 - .L_14)
.L_14:
        /*001c*/ 	.word	0x00000000
        /*0020*/ 	.short	0x000a
        /*0022*/ 	.short	0x0050
        /*0024*/ 	.byte	0x00, 0xf4, 0x21, 0x00


	//----- nvinfo : EIATTR_KPARAM_INFO
	.align		4
.L_15:
        /*0028*/ 	.byte	0x04, 0x17
        /*002a*/ 	.short	(.L_17 - .L_16)
.L_16:
        /*002c*/ 	.word	0x00000000
        /*0030*/ 	.short	0x0009
        /*0032*/ 	.short	0x0048
        /*0034*/ 	.byte	0x00, 0xf4, 0x21, 0x00


	//----- nvinfo : EIATTR_KPARAM_INFO
	.align		4
.L_17:
        /*0038*/ 	.byte	0x04, 0x17
        /*003a*/ 	.short	(.L_19 - .L_18)
.L_18:
        /*003c*/ 	.word	0x00000000
        /*0040*/ 	.short	0x0008
        /*0042*/ 	.short	0x0040
        /*0044*/ 	.byte	0x00, 0xf4, 0x21, 0x00


	//----- nvinfo : EIATTR_KPARAM_INFO
	.align		4
.L_19:
        /*0048*/ 	.byte	0x04, 0x17
        /*004a*/ 	.short	(.L_21 - .L_20)
.L_20:
        /*004c*/ 	.word	0x00000000
        /*0050*/ 	.short	0x0007
        /*0052*/ 	.short	0x0038
        /*0054*/ 	.byte	0x00, 0xf4, 0x21, 0x00


	//----- nvinfo : EIATTR_KPARAM_INFO
	.align		4
.L_21:
        /*0058*/ 	.byte	0x04, 0x17
        /*005a*/ 	.short	(.L_23 - .L_22)
.L_22:
        /*005c*/ 	.word	0x00000000
        /*0060*/ 	.short	0x0006
        /*0062*/ 	.short	0x0030
        /*0064*/ 	.byte	0x00, 0xf4, 0x21, 0x00


	//----- nvinfo : EIATTR_KPARAM_INFO
	.align		4
.L_23:
        /*0068*/ 	.byte	0x04, 0x17
        /*006a*/ 	.short	(.L_25 - .L_24)
.L_24:
        /*006c*/ 	.word	0x00000000
        /*0070*/ 	.short	0x0005
        /*0072*/ 	.short	0x0028
        /*0074*/ 	.byte	0x00, 0xf4, 0x21, 0x00


	//----- nvinfo : EIATTR_KPARAM_INFO
	.align		4
.L_25:
        /*0078*/ 	.byte	0x04, 0x17
        /*007a*/ 	.short	(.L_27 - .L_26)
.L_26:
        /*007c*/ 	.word	0x00000000
        /*0080*/ 	.short	0x0004
        /*0082*/ 	.short	0x0020
        /*0084*/ 	.byte	0x00, 0xf4, 0x21, 0x00


	//----- nvinfo : EIATTR_KPARAM_INFO
	.align		4
.L_27:
        /*0088*/ 	.byte	0x04, 0x17
        /*008a*/ 	.short	(.L_29 - .L_28)
.L_28:
        /*008c*/ 	.word	0x00000000
        /*0090*/ 	.short	0x0003
        /*0092*/ 	.short	0x0018
        /*0094*/ 	.byte	0x00, 0xf4, 0x21, 0x00


	//----- nvinfo : EIATTR_KPARAM_INFO
	.align		4
.L_29:
        /*0098*/ 	.byte	0x04, 0x17
        /*009a*/ 	.short	(.L_31 - .L_30)
.L_30:
        /*009c*/ 	.word	0x00000000
        /*00a0*/ 	.short	0x0002
        /*00a2*/ 	.short	0x0010
        /*00a4*/ 	.byte	0x00, 0xf4, 0x21, 0x00


	//----- nvinfo : EIATTR_KPARAM_INFO
	.align		4
.L_31:
        /*00a8*/ 	.byte	0x04, 0x17
        /*00aa*/ 	.short	(.L_33 - .L_32)
.L_32:
        /*00ac*/ 	.word	0x00000000
        /*00b0*/ 	.short	0x0001
        /*00b2*/ 	.short	0x0008
        /*00b4*/ 	.byte	0x00, 0xf4, 0x21, 0x00


	//----- nvinfo : EIATTR_KPARAM_INFO
	.align		4
.L_33:
        /*00b8*/ 	.byte	0x04, 0x17
        /*00ba*/ 	.short	(.L_35 - .L_34)
.L_34:
        /*00bc*/ 	.word	0x00000000
        /*00c0*/ 	.short	0x0000
        /*00c2*/ 	.short	0x0000
        /*00c4*/ 	.byte	0x00, 0xf4, 0x21, 0x00


	//----- nvinfo : EIATTR_SPARSE_MMA_MASK
	.align		4
.L_35:
        /*00c8*/ 	.byte	0x03, 0x50
        /*00ca*/ 	.short	0x0000


	//----- nvinfo : EIATTR_MAXREG_COUNT
	.align		4
        /*00cc*/ 	.byte	0x03, 0x1b
        /*00ce*/ 	.short	0x00ff


	//----- nvinfo : EIATTR_EXIT_INSTR_OFFSETS
	.align		4
        /*00d0*/ 	.byte	0x04, 0x1c
        /*00d2*/ 	.short	(.L_37 - .L_36)


	//   ....[0]....
.L_36:
        /*00d4*/ 	.word	0x00000680


	//----- nvinfo : EIATTR_REQNTID
	.align		4
.L_37:
        /*00d8*/ 	.byte	0x04, 0x10
        /*00da*/ 	.short	(.L_39 - .L_38)
.L_38:
        /*00dc*/ 	.word	0x00000100
        /*00e0*/ 	.word	0x00000001
        /*00e4*/ 	.word	0x00000001


	//----- nvinfo : EIATTR_CBANK_PARAM_SIZE
	.align		4
.L_39:
        /*00e8*/ 	.byte	0x03, 0x19
        /*00ea*/ 	.short	0x005c


	//----- nvinfo : EIATTR_PARAM_CBANK
	.align		4
        /*00ec*/ 	.byte	0x04, 0x0a
        /*00ee*/ 	.short	(.L_41 - .L_40)
	.align		4
.L_40:
        /*00f0*/ 	.word	index@(.nv.constant0.triton_poi_fused__native_batch_norm_legit_no_training_add_relu_15)
        /*00f4*/ 	.short	0x0210
        /*00f6*/ 	.short	0x005c


	//----- nvinfo : EIATTR_SW_WAR
	.align		4
.L_41:
        /*00f8*/ 	.byte	0x04, 0x36
        /*00fa*/ 	.short	(.L_43 - .L_42)
.L_42:
        /*00fc*/ 	.word	0x00000008
.L_43:


//--------------------- .nv.callgraph             --------------------------
	.section	.nv.callgraph,"",@"SHT_CUDA_CALLGRAPH"
	.align	4
	.sectionentsize	8
	.align		4
        /*0000*/ 	.word	0x00000000
	.align		4
        /*0004*/ 	.word	0xffffffff
	.align		4
        /*0008*/ 	.word	0x00000000
	.align		4
        /*000c*/ 	.word	0xfffffffe
	.align		4
        /*0010*/ 	.word	0x00000000
	.align		4
        /*0014*/ 	.word	0xfffffffd
	.align		4
        /*0018*/ 	.word	0x00000000
	.align		4
        /*001c*/ 	.word	0xfffffffc


//--------------------- .nv.constant4             --------------------------
	.section	.nv.constant4,"a",@progbits
	.align	8
	.align		8
.nv.constant4:
        /*0000*/ 	.dword	_$_str
	.align		8
        /*0008*/ 	.dword	_$_str_$_2


//--------------------- .text.triton_poi_fused__native_batch_norm_legit_no_training_add_relu_15 --------------------------
	.section	.text.triton_poi_fused__native_batch_norm_legit_no_training_add_relu_15,"ax",@progbits
	.align	128
        .global         triton_poi_fused__native_batch_norm_legit_no_training_add_relu_15
        .type           triton_poi_fused__native_batch_norm_legit_no_training_add_relu_15,@function
        .size           triton_poi_fused__native_batch_norm_legit_no_training_add_relu_15,(.L_x_1 - triton_poi_fused__native_batch_norm_legit_no_training_add_relu_15)
        .other          triton_poi_fused__native_batch_norm_legit_no_training_add_relu_15,@"STO_CUDA_ENTRY STV_DEFAULT"
triton_poi_fused__native_batch_norm_legit_no_training_add_relu_15:
.text.triton_poi_fused__native_batch_norm_legit_no_training_add_relu_15:
[----:B------:R-:W-:Y:S01]  /*0000*/  LDC R1, c[0x0][0x28] ;  /* 0x00000a00ff017b82 */ /* 0x000fe20000000800 */
[----:B------:R-:W1:Y:S07]  /*0010*/  S2R R0, SR_TID.X ;  /* 0x0000000000007919 */ /* 0x000e6e0000002100 */
[----:B------:R-:W2:Y:S01]  /*0020*/  LDC.64 R6, c[0x0][0x228] ;  /* 0x00008a00ff067b82 */ /* 0x000ea20000000a00 */
[----:B------:R-:W-:Y:S01]  /*0030*/  ULDC.64 UR4, c[0x0][0x208] ;  /* 0x0000820000047ab9 */ /* 0x000fe20000000a00 */
[----:B------:R-:W3:Y:S06]  /*0040*/  S2R R5, SR_CTAID.X ;  /* 0x0000000000057919 */ /* 0x000eec0000002500 */
[----:B------:R-:W4:Y:S08]  /*0050*/  LDC.64 R12, c[0x0][0x218] ;  /* 0x00008600ff0c7b82 */ /* 0x000f300000000a00 */
[----:B------:R-:W5:Y:S08]  /*0060*/  LDC.64 R14, c[0x0][0x240] ;  /* 0x00009000ff0e7b82 */ /* 0x000f700000000a00 */
[----:B------:R-:W4:Y:S01]  /*0070*/  LDC.64 R16, c[0x0][0x220] ;  /* 0x00008800ff107b82 */ /* 0x000f220000000a00 */
[----:B-1----:R-:W-:-:S07]  /*0080*/  SHF.L.U32 R0, R0, 0x1, RZ ;  /* 0x0000000100007819 */ /* 0x002fce00000006ff */
[----:B------:R-:W1:Y:S01]  /*0090*/  LDC.64 R18, c[0x0][0x248] ;  /* 0x00009200ff127b82 */ /* 0x000e620000000a00 */
[----:B---3--:R-:W-:Y:S02]  /*00a0*/  SHF.R.S32.HI R3, RZ, 0x16, R5 ;  /* 0x00000016ff037819 */ /* 0x008fe40000011405 */
[----:B------:R-:W-:Y:S02]  /*00b0*/  LOP3.LUT R0, R0, 0x1fe, RZ, 0xc0, !PT ;  /* 0x000001fe00007812 */ /* 0x000fe400078ec0ff */
[----:B------:R-:W-:-:S03]  /*00c0*/  SGXT R3, R3, 0x1 ;  /* 0x000000010303781a */ /* 0x000fc60000000200 */
[----:B------:R-:W3:Y:S01]  /*00d0*/  LDC.64 R8, c[0x0][0x238] ;  /* 0x00008e00ff087b82 */ /* 0x000ee20000000a00 */
[----:B------:R-:W-:-:S04]  /*00e0*/  LEA R0, R5, R0, 0x9 ;  /* 0x0000000005007211 */ /* 0x000fc800078e48ff */
[----:B------:R-:W-:-:S03]  /*00f0*/  LEA.HI R4, R3, R0, RZ, 0x8 ;  /* 0x0000000003047211 */ /* 0x000fc600078f40ff */
[----:B------:R-:W1:Y:S01]  /*0100*/  LDC.64 R2, c[0x0][0x250] ;  /* 0x00009400ff027b82 */ /* 0x000e620000000a00 */
[----:B------:R-:W-:-:S04]  /*0110*/  LOP3.LUT R21, R4, 0xffffff00, RZ, 0xc0, !PT ;  /* 0xffffff0004157812 */ /* 0x000fc800078ec0ff */
[----:B------:R-:W-:-:S03]  /*0120*/  IADD3 R21, R0, -R21, RZ ;  /* 0x8000001500157210 */ /* 0x000fc60007ffe0ff */
[----:B------:R-:W3:Y:S02]  /*0130*/  LDC.64 R22, c[0x0][0x230] ;  /* 0x00008c00ff167b82 */ /* 0x000ee40000000a00 */
[----:B--2---:R-:W-:-:S06]  /*0140*/  IMAD.WIDE R6, R21, 0x4, R6 ;  /* 0x0000000415067825 */ /* 0x004fcc00078e0206 */
[----:B------:R-:W2:Y:S01]  /*0150*/  LDG.E.EL.64 R6, desc[UR4][R6.64] ;  /* 0x0000000406067981 */ /* 0x000ea2000c2e1b00 */
[----:B------:R-:W3:Y:S01]  /*0160*/  LDC.64 R10, c[0x0][0x258] ;  /* 0x00009600ff0a7b82 */ /* 0x000ee20000000a00 */
[----:B01----:R-:W-:-:S07]  /*0170*/  IMAD.WIDE R2, R21, 0x4, R2 ;  /* 0x0000000415027825 */ /* 0x003fce00078e0202 */
[----:B------:R-:W0:Y:S01]  /*0180*/  LDC.64 R4, c[0x0][0x260] ;  /* 0x00009800ff047b82 */ /* 0x000e220000000a00 */
[----:B------:R-:W2:Y:S01]  /*0190*/  LDG.E.EL.64 R2, desc[UR4][R2.64] ;  /* 0x0000000402027981 */ /* 0x000ea2000c2e1b00 */
[----:B----4-:R-:W-:-:S04]  /*01a0*/  IMAD.WIDE R12, R0, 0x4, R12 ;  /* 0x00000004000c7825 */ /* 0x010fc800078e020c */
[----:B-----5:R-:W-:Y:S02]  /*01b0*/  IMAD.WIDE R14, R0, 0x4, R14 ;  /* 0x00000004000e7825 */ /* 0x020fe400078e020e */
[----:B------:R-:W4:Y:S02]  /*01c0*/  LDG.E.64 R12, desc[UR4][R12.64] ;  /* 0x000000040c0c7981 */ /* 0x000f24000c1e1b00 */
[C---:B------:R-:W-:Y:S02]  /*01d0*/  IMAD.WIDE R16, R21.reuse, 0x4, R16 ;  /* 0x0000000415107825 */ /* 0x040fe400078e0210 */
[----:B------:R-:W5:Y:S02]  /*01e0*/  LDG.E.64 R14, desc[UR4][R14.64] ;  /* 0x000000040e0e7981 */ /* 0x000f64000c1e1b00 */
[C---:B------:R-:W-:Y:S02]  /*01f0*/  IMAD.WIDE R18, R21.reuse, 0x4, R18 ;  /* 0x0000000415127825 */ /* 0x040fe400078e0212 */
[----:B------:R-:W4:Y:S02]  /*0200*/  LDG.E.EL.64 R16, desc[UR4][R16.64] ;  /* 0x0000000410107981 */ /* 0x000f24000c2e1b00 */
[----:B---3--:R-:W-:-:S02]  /*0210*/  IMAD.WIDE R24, R21, 0x4, R8 ;  /* 0x0000000415187825 */ /* 0x008fc400078e0208 */
[----:B------:R-:W5:Y:S02]  /*0220*/  LDG.E.EL.64 R18, desc[UR4][R18.64] ;  /* 0x0000000412127981 */ /* 0x000f64000c2e1b00 */
[----:B------:R-:W-:-:S04]  /*0230*/  IMAD.WIDE R22, R21, 0x4, R22 ;  /* 0x0000000415167825 */ /* 0x000fc800078e0216 */
[C---:B------:R-:W-:Y:S02]  /*0240*/  IMAD.WIDE R10, R21.reuse, 0x4, R10 ;  /* 0x00000004150a7825 */ /* 0x040fe400078e020a */
[----:B------:R-:W3:Y:S02]  /*0250*/  LDG.E.EL.64 R22, desc[UR4][R22.64] ;  /* 0x0000000416167981 */ /* 0x000ee4000c2e1b00 */
[----:B0-----:R-:W-:Y:S02]  /*0260*/  IMAD.WIDE R8, R21, 0x4, R4 ;  /* 0x0000000415087825 */ /* 0x001fe400078e0204 */
[----:B------:R0:W3:Y:S04]  /*0270*/  LDG.E.EL.64 R4, desc[UR4][R24.64] ;  /* 0x0000000418047981 */ /* 0x0000e8000c2e1b00 */
[----:B------:R-:W3:Y:S04]  /*0280*/  LDG.E.EL.64 R10, desc[UR4][R10.64] ;  /* 0x000000040a0a7981 */ /* 0x000ee8000c2e1b00 */
[----:B------:R-:W3:Y:S01]  /*0290*/  LDG.E.EL.64 R8, desc[UR4][R8.64] ;  /* 0x0000000408087981 */ /* 0x000ee2000c2e1b00 */
[----:B--2---:R-:W-:Y:S01]  /*02a0*/  FADD R6, R6, 9.9999997473787516356e-06 ;  /* 0x3727c5ac06067421 */ /* 0x004fe20000000000 */
[----:B------:R-:W-:-:S05]  /*02b0*/  FADD R7, R7, 9.9999997473787516356e-06 ;  /* 0x3727c5ac07077421 */ /* 0x000fca0000000000 */
[----:B------:R-:W1:Y:S01]  /*02c0*/  MUFU.SQRT R6, R6 ;  /* 0x0000000600067308 */ /* 0x000e620000002000 */
[----:B------:R-:W-:Y:S01]  /*02d0*/  FADD R20, R2, 9.9999997473787516356e-06 ;  /* 0x3727c5ac02147421 */ /* 0x000fe20000000000 */
[----:B------:R-:W-:-:S06]  /*02e0*/  FADD R3, R3, 9.9999997473787516356e-06 ;  /* 0x3727c5ac03037421 */ /* 0x000fcc0000000000 */
[----:B------:R-:W2:Y:S08]  /*02f0*/  MUFU.SQRT R21, R7 ;  /* 0x0000000700157308 */ /* 0x000eb00000002000 */
[----:B------:R-:W4:Y:S01]  /*0300*/  MUFU.SQRT R26, R20 ;  /* 0x00000014001a7308 */ /* 0x000f220000002000 */
[----:B-1----:R-:W-:-:S07]  /*0310*/  FSETP.GT.AND P6, PT, R6, 8.50705917302346158658e+37, PT ;  /* 0x7e8000000600780b */ /* 0x002fce0003fc4000 */
[----:B0-----:R-:W0:Y:S01]  /*0320*/  MUFU.SQRT R25, R3 ;  /* 0x0000000300197308 */ /* 0x001e220000002000 */
[----:B------:R-:W-:Y:S01]  /*0330*/  HFMA2.MMA R2, -RZ, RZ, 1.625, 0 ;  /* 0x3e800000ff027435 */ /* 0x000fe200000001ff */
[----:B------:R-:W-:Y:S02]  /*0340*/  FSETP.GEU.AND P5, PT, R6, 1.175494350822287508e-38, PT ;  /* 0x008000000600780b */ /* 0x000fe40003fae000 */
[C---:B--2---:R-:W-:Y:S02]  /*0350*/  FSETP.GT.AND P4, PT, R21.reuse, 8.50705917302346158658e+37, PT ;  /* 0x7e8000001500780b */ /* 0x044fe40003f84000 */
[C---:B----4-:R-:W-:Y:S02]  /*0360*/  FSETP.GT.AND P3, PT, R26.reuse, 8.50705917302346158658e+37, PT ;  /* 0x7e8000001a00780b */ /* 0x050fe40003f64000 */
[----:B------:R-:W-:Y:S01]  /*0370*/  FSETP.GEU.AND P0, PT, R26, 1.175494350822287508e-38, PT ;  /* 0x008000001a00780b */ /* 0x000fe20003f0e000 */
[----:B------:R-:W-:Y:S01]  /*0380*/  @P6 FMUL R6, R6, 0.25 ;  /* 0x3e80000006066820 */ /* 0x000fe20000400000 */
[----:B------:R-:W-:-:S02]  /*0390*/  FSETP.GEU.AND P2, PT, R21, 1.175494350822287508e-38, PT ;  /* 0x008000001500780b */ /* 0x000fc40003f4e000 */
[C---:B0-----:R-:W-:Y:S02]  /*03a0*/  FSETP.GT.AND P1, PT, R25.reuse, 8.50705917302346158658e+37, PT ;  /* 0x7e8000001900780b */ /* 0x041fe40003f24000 */
[----:B------:R-:W-:Y:S02]  /*03b0*/  FSEL R3, R2, 1, P6 ;  /* 0x3f80000002037808 */ /* 0x000fe40003000000 */
[----:B------:R-:W-:Y:S01]  /*03c0*/  FSETP.GEU.AND P6, PT, R25, 1.175494350822287508e-38, PT ;  /* 0x008000001900780b */ /* 0x000fe20003fce000 */
[----:B------:R-:W-:Y:S02]  /*03d0*/  @!P5 FMUL R6, R6, 16777216 ;  /* 0x4b8000000606d820 */ /* 0x000fe40000400000 */
[----:B------:R-:W-:Y:S01]  /*03e0*/  @P3 FMUL R26, R26, 0.25 ;  /* 0x3e8000001a1a3820 */ /* 0x000fe20000400000 */
[----:B------:R-:W-:Y:S01]  /*03f0*/  @P4 FMUL R21, R21, 0.25 ;  /* 0x3e80000015154820 */ /* 0x000fe20000400000 */
[----:B------:R-:W0:Y:S02]  /*0400*/  MUFU.RCP R20, R6 ;  /* 0x0000000600147308 */ /* 0x000e240000001000 */
[----:B------:R-:W-:Y:S01]  /*0410*/  @!P0 FMUL R26, R26, 16777216 ;  /* 0x4b8000001a1a8820 */ /* 0x000fe20000400000 */
[----:B------:R-:W-:Y:S01]  /*0420*/  @!P2 FMUL R21, R21, 16777216 ;  /* 0x4b8000001515a820 */ /* 0x000fe20000400000 */
[----:B------:R-:W-:-:S04]  /*0430*/  @P1 FMUL R25, R25, 0.25 ;  /* 0x3e80000019191820 */ /* 0x000fc80000400000 */
[----:B------:R-:W-:Y:S01]  /*0440*/  @!P6 FMUL R25, R25, 16777216 ;  /* 0x4b8000001919e820 */ /* 0x000fe20000400000 */
[----:B------:R-:W1:Y:S01]  /*0450*/  MUFU.RCP R7, R26 ;  /* 0x0000001a00077308 */ /* 0x000e620000001000 */
[----:B------:R-:W-:Y:S01]  /*0460*/  @!P5 FMUL R3, R3, 16777216 ;  /* 0x4b8000000303d820 */ /* 0x000fe20000400000 */
[----:B------:R-:W-:-:S06]  /*0470*/  FSEL R28, R2, 1, P3 ;  /* 0x3f800000021c7808 */ /* 0x000fcc0001800000 */
[----:B------:R-:W2:Y:S01]  /*0480*/  MUFU.RCP R21, R21 ;  /* 0x0000001500157308 */ /* 0x000ea20000001000 */
[----:B------:R-:W-:-:S07]  /*0490*/  FSEL R24, R2, 1, P4 ;  /* 0x3f80000002187808 */ /* 0x000fce0002000000 */
[----:B------:R-:W4:Y:S01]  /*04a0*/  MUFU.RCP R6, R25 ;  /* 0x0000001900067308 */ /* 0x000f220000001000 */
[----:B------:R-:W-:Y:S01]  /*04b0*/  FSEL R27, R2, 1, P1 ;  /* 0x3f800000021b7808 */ /* 0x000fe20000800000 */
[----:B0-----:R-:W-:Y:S01]  /*04c0*/  FMUL R20, R20, R3 ;  /* 0x0000000314147220 */ /* 0x001fe20000400000 */
[----:B------:R-:W-:Y:S01]  /*04d0*/  @!P0 FMUL R28, R28, 16777216 ;  /* 0x4b8000001c1c8820 */ /* 0x000fe20000400000 */
[----:B------:R-:W0:Y:S01]  /*04e0*/  LDC.64 R2, c[0x0][0x210] ;  /* 0x00008400ff027b82 */ /* 0x000e220000000a00 */
[----:B------:R-:W-:Y:S01]  /*04f0*/  @!P2 FMUL R24, R24, 16777216 ;  /* 0x4b8000001818a820 */ /* 0x000fe20000400000 */
[----:B------:R-:W-:Y:S01]  /*0500*/  @!P6 FMUL R27, R27, 16777216 ;  /* 0x4b8000001b1be820 */ /* 0x000fe20000400000 */
[----:B-1----:R-:W-:Y:S01]  /*0510*/  FMUL R7, R7, R28 ;  /* 0x0000001c07077220 */ /* 0x002fe20000400000 */
[----:B------:R-:W-:Y:S01]  /*0520*/  FADD R29, R12, -R16 ;  /* 0x800000100c1d7221 */ /* 0x000fe20000000000 */
[----:B-----5:R-:W-:Y:S01]  /*0530*/  FADD R14, R14, -R18 ;  /* 0x800000120e0e7221 */ /* 0x020fe20000000000 */
[----:B--2---:R-:W-:Y:S01]  /*0540*/  FMUL R21, R21, R24 ;  /* 0x0000001815157220 */ /* 0x004fe20000400000 */
[----:B------:R-:W-:Y:S01]  /*0550*/  FADD R12, R13, -R17 ;  /* 0x800000110d0c7221 */ /* 0x000fe20000000000 */
[----:B------:R-:W-:Y:S01]  /*0560*/  FADD R15, R15, -R19 ;  /* 0x800000130f0f7221 */ /* 0x000fe20000000000 */
[----:B------:R-:W-:Y:S01]  /*0570*/  FMUL R29, R20, R29 ;  /* 0x0000001d141d7220 */ /* 0x000fe20000400000 */
[----:B------:R-:W-:Y:S01]  /*0580*/  FMUL R7, R7, R14 ;  /* 0x0000000e07077220 */ /* 0x000fe20000400000 */
[----:B----4-:R-:W-:Y:S01]  /*0590*/  FMUL R6, R6, R27 ;  /* 0x0000001b06067220 */ /* 0x010fe20000400000 */
[----:B------:R-:W-:Y:S01]  /*05a0*/  FMUL R12, R21, R12 ;  /* 0x0000000c150c7220 */ /* 0x000fe20000400000 */
[----:B---3--:R-:W-:Y:S01]  /*05b0*/  FFMA R4, R22, R29, R4 ;  /* 0x0000001d16047223 */ /* 0x008fe20000000004 */
[----:B------:R-:W-:Y:S01]  /*05c0*/  FFMA R7, R10, R7, R8 ;  /* 0x000000070a077223 */ /* 0x000fe20000000008 */
[----:B------:R-:W-:Y:S01]  /*05d0*/  FMUL R6, R6, R15 ;  /* 0x0000000f06067220 */ /* 0x000fe20000400000 */
[----:B------:R-:W-:-:S03]  /*05e0*/  FFMA R5, R23, R12, R5 ;  /* 0x0000000c17057223 */ /* 0x000fc60000000005 */
[----:B------:R-:W-:Y:S01]  /*05f0*/  FFMA R6, R11, R6, R9 ;  /* 0x000000060b067223 */ /* 0x000fe20000000009 */
[C---:B------:R-:W-:Y:S01]  /*0600*/  FSETP.GEU.AND P0, PT, R4.reuse, -R7, PT ;  /* 0x800000070400720b */ /* 0x040fe20003f0e000 */
[----:B------:R-:W-:Y:S02]  /*0610*/  FADD R4, R4, R7 ;  /* 0x0000000704047221 */ /* 0x000fe40000000000 */
[C---:B------:R-:W-:Y:S01]  /*0620*/  FADD R7, R5.reuse, R6 ;  /* 0x0000000605077221 */ /* 0x040fe20000000000 */
[----:B------:R-:W-:Y:S01]  /*0630*/  FSETP.GEU.AND P1, PT, R5, -R6, PT ;  /* 0x800000060500720b */ /* 0x000fe20003f2e000 */
[----:B0-----:R-:W-:Y:S01]  /*0640*/  IMAD.WIDE R2, R0, 0x4, R2 ;  /* 0x0000000400027825 */ /* 0x001fe200078e0202 */
[----:B------:R-:W-:Y:S02]  /*0650*/  FSEL R4, R4, RZ, P0 ;  /* 0x000000ff04047208 */ /* 0x000fe40000000000 */
[----:B------:R-:W-:-:S05]  /*0660*/  FSEL R5, R7, RZ, P1 ;  /* 0x000000ff07057208 */ /* 0x000fca0000800000 */
[----:B------:R-:W-:Y:S01]  /*0670*/  STG.E.64 desc[UR4][R2.64], R4 ;  /* 0x0000000402007986 */ /* 0x000fe2000c101b04 */
[----:B------:R-:W-:Y:S05]  /*0680*/  EXIT ;  /* 0x000000000000794d */ /* 0x000fea0003800000 */
.L_x_0:
[----:B------:R-:W-:-:S00]  /*0690*/  BRA `(.L_x_0) ;  /* 0xfffffffc00fc7947 */ /* 0x000fc0000383ffff */
[----:B------:R-:W-:-:S00]  /*06a0*/  NOP ;  /* 0x0000000000007918 */ /* 0x000fc00000000000 */
        /* <DEDUP_REMOVED lines=13> */
.L_x_1:


//--------------------- .nv.global.init           --------------------------
	.section	.nv.global.init,"aw",@progbits
.nv.global.init:
	.type		_$_str,@object
	.size		_$_str,(_$_str_$_2 - _$_str)
_$_str:
        /*0000*/ 	.byte	0x5f, 0x5f, 0x43, 0x55, 0x44, 0x41, 0x5f, 0x46, 0x54, 0x5a, 0x00
	.type		_$_str_$_2,@object
	.size		_$_str_$_2,(.L_1 - _$_str_$_2)
_$_str_$_2:
        /*000b*/ 	.byte	0x5f, 0x5f, 0x43, 0x55, 0x44, 0x41, 0x5f, 0x50, 0x52, 0x45, 0x43, 0x5f, 0x53, 0x51, 0x52, 0x54
        /*001b*/ 	.byte	0x00
.L_1:


//--------------------- .nv.constant0.triton_poi_fused__native_batch_norm_legit_no_training_add_relu_15 --------------------------
	.section	.nv.constant0.triton_poi_fused__native_batch_norm_legit_no_training_add_relu_15,"a",@progbits
	.sectionflags	@""
	.align	4
.nv.constant0.triton_poi_fused__native_batch_norm_legit_no_training_add_relu_15:
	.zero		620
